//
// Generated by NVIDIA NVVM Compiler
//
// Compiler Build ID: CL-36424714
// Cuda compilation tools, release 13.0, V13.0.88
// Based on NVVM 20.0.0
//

.version 9.0
.target sm_100
.address_size 64

	// .globl	_Z17vectorAdditionGPUPfS_S_i

.visible .entry _Z17vectorAdditionGPUPfS_S_i(
	.param .u64 .ptr .align 1 _Z17vectorAdditionGPUPfS_S_i_param_0,
	.param .u64 .ptr .align 1 _Z17vectorAdditionGPUPfS_S_i_param_1,
	.param .u64 .ptr .align 1 _Z17vectorAdditionGPUPfS_S_i_param_2,
	.param .u32 _Z17vectorAdditionGPUPfS_S_i_param_3
)
{
	.reg .pred 	%p<2>;
	.reg .b32 	%r<6>;
	.reg .b32 	%f<4>;
	.reg .b64 	%rd<11>;

	ld.param.u64 	%rd1, [_Z17vectorAdditionGPUPfS_S_i_param_0];
	ld.param.u64 	%rd2, [_Z17vectorAdditionGPUPfS_S_i_param_1];
	ld.param.u64 	%rd3, [_Z17vectorAdditionGPUPfS_S_i_param_2];
	ld.param.u32 	%r2, [_Z17vectorAdditionGPUPfS_S_i_param_3];
	mov.u32 	%r3, %ctaid.x;
	mov.u32 	%r4, %ntid.x;
	mov.u32 	%r5, %tid.x;
	mad.lo.s32 	%r1, %r3, %r4, %r5;
	setp.ge.s32 	%p1, %r1, %r2;
	@%p1 bra 	$L__BB0_2;
	cvta.to.global.u64 	%rd4, %rd1;
	cvta.to.global.u64 	%rd5, %rd2;
	cvta.to.global.u64 	%rd6, %rd3;
	mul.wide.s32 	%rd7, %r1, 4;
	add.s64 	%rd8, %rd4, %rd7;
	ld.global.f32 	%f1, [%rd8];
	add.s64 	%rd9, %rd5, %rd7;
	ld.global.f32 	%f2, [%rd9];
	add.f32 	%f3, %f1, %f2;
	add.s64 	%rd10, %rd6, %rd7;
	st.global.f32 	[%rd10], %f3;
$L__BB0_2:
	ret;

}


// ===== COMPILED SASS (sm_100) =====

	.target	sm_100

	.elftype	@"ET_EXEC"


//--------------------- .note.nv.tkinfo           --------------------------
	.section	.note.nv.tkinfo,"",@"SHT_NOTE"
	.sectionflags	@"SHF_NOTE_NV_TKINFO"
	.tkinfo
        /*0018*/ 	.word	0x00000002
        /*0030*/ 	.string	""
        /*0030*/ 	.string	"ptxas"
        /*0030*/ 	.string	"Cuda compilation tools, release 13.0, V13.0.88"
        /*0030*/ 	.string	"Build cuda_13.0.r13.0/compiler.36424714_0"
        /*0030*/ 	.string	"-arch sm_100 -m 64 "



//--------------------- .note.nv.cuinfo           --------------------------
	.section	.note.nv.cuinfo,"",@"SHT_NOTE"
	.sectionflags	@"SHF_NOTE_NV_CUINFO"
        /*0018*/ 	.short	0x0002
        /*001a*/ 	.short	0x0064
        /*001c*/ 	.short	0x0082
	.zero		2


//--------------------- .nv.info                  --------------------------
	.section	.nv.info,"",@"SHT_CUDA_INFO"
	.align	4


	//----- nvinfo : EIATTR_REGCOUNT
	.align		4
        /*0000*/ 	.byte	0x04, 0x2f
        /*0002*/ 	.short	(.L_1 - .L_0)
	.align		4
.L_0:
        /*0004*/ 	.word	index@(_Z17vectorAdditionGPUPfS_S_i)
        /*0008*/ 	.word	0x0000000c


	//----- nvinfo : EIATTR_FRAME_SIZE
	.align		4
.L_1:
        /*000c*/ 	.byte	0x04, 0x11
        /*000e*/ 	.short	(.L_3 - .L_2)
	.align		4
.L_2:
        /*0010*/ 	.word	index@(_Z17vectorAdditionGPUPfS_S_i)
        /*0014*/ 	.word	0x00000000


	//----- nvinfo : EIATTR_MIN_STACK_SIZE
	.align		4
.L_3:
        /*0018*/ 	.byte	0x04, 0x12
        /*001a*/ 	.short	(.L_5 - .L_4)
	.align		4
.L_4:
        /*001c*/ 	.word	index@(_Z17vectorAdditionGPUPfS_S_i)
        /*0020*/ 	.word	0x00000000
.L_5:


//--------------------- .nv.compat                --------------------------
	.section	.nv.compat,"",@"SHT_CUDA_COMPAT_INFO"
	.align	4
        /*0000*/ 	.byte	0x02, 0x09, 0x00, 0x00, 0x02, 0x02, 0x01, 0x00, 0x02, 0x05, 0x05, 0x00, 0x03, 0x07, 0x01, 0x01
        /*0010*/ 	.byte	0x02, 0x03, 0x00, 0x00, 0x02, 0x06, 0x01, 0x00, 0x04, 0x0b, 0x08, 0x00, 0x09, 0x00, 0x00, 0x00
        /*0020*/ 	.byte	0x00, 0x00, 0x00, 0x00


//--------------------- .nv.info._Z17vectorAdditionGPUPfS_S_i --------------------------
	.section	.nv.info._Z17vectorAdditionGPUPfS_S_i,"",@"SHT_CUDA_INFO"
	.sectionflags	@""
	.align	4


	//----- nvinfo : EIATTR_CUDA_API_VERSION
	.align		4
        /*0000*/ 	.byte	0x04, 0x37
        /*0002*/ 	.short	(.L_7 - .L_6)
.L_6:
        /*0004*/ 	.word	0x00000082


	//----- nvinfo : EIATTR_KPARAM_INFO
	.align		4
.L_7:
        /*0008*/ 	.byte	0x04, 0x17
        /*000a*/ 	.short	(.L_9 - .L_8)
.L_8:
        /*000c*/ 	.word	0x00000000
        /*0010*/ 	.short	0x0003
        /*0012*/ 	.short	0x0018
        /*0014*/ 	.byte	0x00, 0xf0, 0x11, 0x00


	//----- nvinfo : EIATTR_KPARAM_INFO
	.align		4
.L_9:
        /*0018*/ 	.byte	0x04, 0x17
        /*001a*/ 	.short	(.L_11 - .L_10)
.L_10:
        /*001c*/ 	.word	0x00000000
        /*0020*/ 	.short	0x0002
        /*0022*/ 	.short	0x0010
        /*0024*/ 	.byte	0x00, 0xf5, 0x21, 0x00


	//----- nvinfo : EIATTR_KPARAM_INFO
	.align		4
.L_11:
        /*0028*/ 	.byte	0x04, 0x17
        /*002a*/ 	.short	(.L_13 - .L_12)
.L_12:
        /*002c*/ 	.word	0x00000000
        /*0030*/ 	.short	0x0001
        /*0032*/ 	.short	0x0008
        /*0034*/ 	.byte	0x00, 0xf5, 0x21, 0x00


	//----- nvinfo : EIATTR_KPARAM_INFO
	.align		4
.L_13:
        /*0038*/ 	.byte	0x04, 0x17
        /*003a*/ 	.short	(.L_15 - .L_14)
.L_14:
        /*003c*/ 	.word	0x00000000
        /*0040*/ 	.short	0x0000
        /*0042*/ 	.short	0x0000
        /*0044*/ 	.byte	0x00, 0xf5, 0x21, 0x00


	//----- nvinfo : EIATTR_SPARSE_MMA_MASK
	.align		4
.L_15:
        /*0048*/ 	.byte	0x03, 0x50
        /*004a*/ 	.short	0x0000


	//----- nvinfo : EIATTR_MAXREG_COUNT
	.align		4
        /*004c*/ 	.byte	0x03, 0x1b
        /*004e*/ 	.short	0x00ff


	//----- nvinfo : EIATTR_MERCURY_ISA_VERSION
	.align		4
        /*0050*/ 	.byte	0x03, 0x5f
        /*0052*/ 	.short	0x0101


	//----- nvinfo : EIATTR_VRC_CTA_INIT_COUNT
	.align		4
        /*0054*/ 	.byte	0x02, 0x4a
	.zero		1
	.zero		1


	//----- nvinfo : EIATTR_EXIT_INSTR_OFFSETS
	.align		4
        /*0058*/ 	.byte	0x04, 0x1c
        /*005a*/ 	.short	(.L_17 - .L_16)


	//   ....[0]....
.L_16:
        /*005c*/ 	.word	0x00000070


	//   ....[1]....
        /*0060*/ 	.word	0x00000130


	//----- nvinfo : EIATTR_CBANK_PARAM_SIZE
	.align		4
.L_17:
        /*0064*/ 	.byte	0x03, 0x19
        /*0066*/ 	.short	0x001c


	//----- nvinfo : EIATTR_PARAM_CBANK
	.align		4
        /*0068*/ 	.byte	0x04, 0x0a
        /*006a*/ 	.short	(.L_19 - .L_18)
	.align		4
.L_18:
        /*006c*/ 	.word	index@(.nv.constant0._Z17vectorAdditionGPUPfS_S_i)
        /*0070*/ 	.short	0x0380
        /*0072*/ 	.short	0x001c


	//----- nvinfo : EIATTR_SW_WAR
	.align		4
.L_19:
        /*0074*/ 	.byte	0x04, 0x36
        /*0076*/ 	.short	(.L_21 - .L_20)
.L_20:
        /*0078*/ 	.word	0x00000008
.L_21:


//--------------------- .nv.callgraph             --------------------------
	.section	.nv.callgraph,"",@"SHT_CUDA_CALLGRAPH"
	.align	4
	.sectionentsize	8
	.align		4
        /*0000*/ 	.word	0x00000000
	.align		4
        /*0004*/ 	.word	0xffffffff
	.align		4
        /*0008*/ 	.word	0x00000000
	.align		4
        /*000c*/ 	.word	0xfffffffe
	.align		4
        /*0010*/ 	.word	0x00000000
	.align		4
        /*0014*/ 	.word	0xfffffffd
	.align		4
        /*0018*/ 	.word	0x00000000
	.align		4
        /*001c*/ 	.word	0xfffffffc


//--------------------- .text._Z17vectorAdditionGPUPfS_S_i --------------------------
	.section	.text._Z17vectorAdditionGPUPfS_S_i,"ax",@progbits
	.align	128
        .global         _Z17vectorAdditionGPUPfS_S_i
        .type           _Z17vectorAdditionGPUPfS_S_i,@function
        .size           _Z17vectorAdditionGPUPfS_S_i,(.L_x_1 - _Z17vectorAdditionGPUPfS_S_i)
        .other          _Z17vectorAdditionGPUPfS_S_i,@"STO_CUDA_ENTRY STV_DEFAULT"
_Z17vectorAdditionGPUPfS_S_i:
.text._Z17vectorAdditionGPUPfS_S_i:
[----:B------:R-:W-:Y:S01]  /*0000*/  LDC R1, c[0x0][0x37c] ;  /* 0x0000df00ff017b82 */ /* 0x000fe20000000800 */
[----:B------:R-:W0:Y:S07]  /*0010*/  S2R R0, SR_TID.X ;  /* 0x0000000000007919 */ /* 0x000e2e0000002100 */
[----:B------:R-:W0:Y:S01]  /*0020*/  S2UR UR4, SR_CTAID.X ;  /* 0x00000000000479c3 */ /* 0x000e220000002500 */
[----:B------:R-:W1:Y:S07]  /*0030*/  LDCU UR5, c[0x0][0x398] ;  /* 0x00007300ff0577ac */ /* 0x000e6e0008000800 */
[----:B------:R-:W0:Y:S02]  /*0040*/  LDC R9, c[0x0][0x360] ;  /* 0x0000d800ff097b82 */ /* 0x000e240000000800 */
[----:B0-----:R-:W-:-:S05]  /*0050*/  IMAD R9, R9, UR4, R0 ;  /* 0x0000000409097c24 */ /* 0x001fca000f8e0200 */
[----:B-1----:R-:W-:-:S13]  /*0060*/  ISETP.GE.AND P0, PT, R9, UR5, PT ;  /* 0x0000000509007c0c */ /* 0x002fda000bf06270 */
[----:B------:R-:W-:Y:S05]  /*0070*/  @P0 EXIT ;  /* 0x000000000000094d */ /* 0x000fea0003800000 */
[----:B------:R-:W0:Y:S01]  /*0080*/  LDC.64 R2, c[0x0][0x380] ;  /* 0x0000e000ff027b82 */ /* 0x000e220000000a00 */
[----:B------:R-:W1:Y:S07]  /*0090*/  LDCU.64 UR4, c[0x0][0x358] ;  /* 0x00006b00ff0477ac */ /* 0x000e6e0008000a00 */
[----:B------:R-:W2:Y:S08]  /*00a0*/  LDC.64 R4, c[0x0][0x388] ;  /* 0x0000e200ff047b82 */ /* 0x000eb00000000a00 */
[----:B------:R-:W3:Y:S01]  /*00b0*/  LDC.64 R6, c[0x0][0x390] ;  /* 0x0000e400ff067b82 */ /* 0x000ee20000000a00 */
[----:B0-----:R-:W-:-:S06]  /*00c0*/  IMAD.WIDE R2, R9, 0x4, R2 ;  /* 0x0000000409027825 */ /* 0x001fcc00078e0202 */
[----:B-1----:R-:W4:Y:S01]  /*00d0*/  LDG.E R2, desc[UR4][R2.64] ;  /* 0x0000000402027981 */ /* 0x002f22000c1e1900 */
[----:B--2---:R-:W-:-:S06]  /*00e0*/  IMAD.WIDE R4, R9, 0x4, R4 ;  /* 0x0000000409047825 */ /* 0x004fcc00078e0204 */
[----:B------:R-:W4:Y:S01]  /*00f0*/  LDG.E R5, desc[UR4][R4.64] ;  /* 0x0000000404057981 */ /* 0x000f22000c1e1900 */
[----:B---3--:R-:W-:-:S04]  /*0100*/  IMAD.WIDE R6, R9, 0x4, R6 ;  /* 0x0000000409067825 */ /* 0x008fc800078e0206 */
[----:B----4-:R-:W-:-:S05]  /*0110*/  FADD R9, R2, R5 ;  /* 0x0000000502097221 */ /* 0x010fca0000000000 */
[----:B------:R-:W-:Y:S01]  /*0120*/  STG.E desc[UR4][R6.64], R9 ;  /* 0x0000000906007986 */ /* 0x000fe2000c101904 */
[----:B------:R-:W-:Y:S05]  /*0130*/  EXIT ;  /* 0x000000000000794d */ /* 0x000fea0003800000 */
.L_x_0:
[----:B------:R-:W-:-:S00]  /*0140*/  BRA `(.L_x_0) ;  /* 0xfffffffc00fc7947 */ /* 0x000fc0000383ffff */
[----:B------:R-:W-:-:S00]  /*0150*/  NOP ;  /* 0x0000000000007918 */ /* 0x000fc00000000000 */
        /* <DEDUP_REMOVED lines=10> */
.L_x_1:


//--------------------- .nv.shared.reserved.0     --------------------------
	.section	.nv.shared.reserved.0,"aw",@nobits
	.weak		__nv_reservedSMEM_offset_0_alias
	.size		__nv_reservedSMEM_offset_0_alias, 0, 64
	.other		__nv_reservedSMEM_offset_0_alias,@"STO_CUDA_RESERVED_SHARED STV_DEFAULT"
__nv_reservedSMEM_offset_0_alias:
	.zero		0
	.zero		64


//--------------------- .nv.constant0._Z17vectorAdditionGPUPfS_S_i --------------------------
	.section	.nv.constant0._Z17vectorAdditionGPUPfS_S_i,"a",@progbits
	.sectionflags	@""
	.align	4
.nv.constant0._Z17vectorAdditionGPUPfS_S_i:
	.zero		924


//--------------------- SYMBOLS --------------------------

	.type		.nv.reservedSmem.offset0,@object
	.size		.nv.reservedSmem.offset0,0x4
